//
// Generated by NVIDIA NVVM Compiler
//
// Compiler Build ID: CL-36424714
// Cuda compilation tools, release 13.0, V13.0.88
// Based on NVVM 20.0.0
//

.version 9.0
.target sm_100
.address_size 64

	// .globl	_Z9absKernelPiS_i

.visible .entry _Z9absKernelPiS_i(
	.param .u64 .ptr .align 1 _Z9absKernelPiS_i_param_0,
	.param .u64 .ptr .align 1 _Z9absKernelPiS_i_param_1,
	.param .u32 _Z9absKernelPiS_i_param_2
)
{
	.reg .pred 	%p<2>;
	.reg .b32 	%r<8>;
	.reg .b64 	%rd<8>;

	ld.param.u64 	%rd1, [_Z9absKernelPiS_i_param_0];
	ld.param.u64 	%rd2, [_Z9absKernelPiS_i_param_1];
	ld.param.u32 	%r2, [_Z9absKernelPiS_i_param_2];
	mov.u32 	%r3, %ctaid.x;
	mov.u32 	%r4, %ntid.x;
	mov.u32 	%r5, %tid.x;
	mad.lo.s32 	%r1, %r3, %r4, %r5;
	setp.ge.s32 	%p1, %r1, %r2;
	@%p1 bra 	$L__BB0_2;
	cvta.to.global.u64 	%rd3, %rd1;
	cvta.to.global.u64 	%rd4, %rd2;
	mul.wide.s32 	%rd5, %r1, 4;
	add.s64 	%rd6, %rd3, %rd5;
	ld.global.u32 	%r6, [%rd6];
	abs.s32 	%r7, %r6;
	add.s64 	%rd7, %rd4, %rd5;
	st.global.u32 	[%rd7], %r7;
$L__BB0_2:
	ret;

}


// ===== COMPILED SASS (sm_100) =====

	.target	sm_100

	.elftype	@"ET_EXEC"


//--------------------- .note.nv.tkinfo           --------------------------
	.section	.note.nv.tkinfo,"",@"SHT_NOTE"
	.sectionflags	@"SHF_NOTE_NV_TKINFO"
	.tkinfo
        /*0018*/ 	.word	0x00000002
        /*0030*/ 	.string	""
        /*0030*/ 	.string	"ptxas"
        /*0030*/ 	.string	"Cuda compilation tools, release 13.0, V13.0.88"
        /*0030*/ 	.string	"Build cuda_13.0.r13.0/compiler.36424714_0"
        /*0030*/ 	.string	"-arch sm_100 -m 64 "



//--------------------- .note.nv.cuinfo           --------------------------
	.section	.note.nv.cuinfo,"",@"SHT_NOTE"
	.sectionflags	@"SHF_NOTE_NV_CUINFO"
        /*0018*/ 	.short	0x0002
        /*001a*/ 	.short	0x0064
        /*001c*/ 	.short	0x0082
	.zero		2


//--------------------- .nv.info                  --------------------------
	.section	.nv.info,"",@"SHT_CUDA_INFO"
	.align	4


	//----- nvinfo : EIATTR_REGCOUNT
	.align		4
        /*0000*/ 	.byte	0x04, 0x2f
        /*0002*/ 	.short	(.L_1 - .L_0)
	.align		4
.L_0:
        /*0004*/ 	.word	index@(_Z9absKernelPiS_i)
        /*0008*/ 	.word	0x0000000a


	//----- nvinfo : EIATTR_FRAME_SIZE
	.align		4
.L_1:
        /*000c*/ 	.byte	0x04, 0x11
        /*000e*/ 	.short	(.L_3 - .L_2)
	.align		4
.L_2:
        /*0010*/ 	.word	index@(_Z9absKernelPiS_i)
        /*0014*/ 	.word	0x00000000


	//----- nvinfo : EIATTR_MIN_STACK_SIZE
	.align		4
.L_3:
        /*0018*/ 	.byte	0x04, 0x12
        /*001a*/ 	.short	(.L_5 - .L_4)
	.align		4
.L_4:
        /*001c*/ 	.word	index@(_Z9absKernelPiS_i)
        /*0020*/ 	.word	0x00000000
.L_5:


//--------------------- .nv.compat                --------------------------
	.section	.nv.compat,"",@"SHT_CUDA_COMPAT_INFO"
	.align	4
        /*0000*/ 	.byte	0x02, 0x09, 0x00, 0x00, 0x02, 0x02, 0x01, 0x00, 0x02, 0x05, 0x05, 0x00, 0x03, 0x07, 0x01, 0x01
        /*0010*/ 	.byte	0x02, 0x03, 0x00, 0x00, 0x02, 0x06, 0x01, 0x00, 0x04, 0x0b, 0x08, 0x00, 0x09, 0x00, 0x00, 0x00
        /*0020*/ 	.byte	0x00, 0x00, 0x00, 0x00


//--------------------- .nv.info._Z9absKernelPiS_i --------------------------
	.section	.nv.info._Z9absKernelPiS_i,"",@"SHT_CUDA_INFO"
	.sectionflags	@""
	.align	4


	//----- nvinfo : EIATTR_CUDA_API_VERSION
	.align		4
        /*0000*/ 	.byte	0x04, 0x37
        /*0002*/ 	.short	(.L_7 - .L_6)
.L_6:
        /*0004*/ 	.word	0x00000082


	//----- nvinfo : EIATTR_KPARAM_INFO
	.align		4
.L_7:
        /*0008*/ 	.byte	0x04, 0x17
        /*000a*/ 	.short	(.L_9 - .L_8)
.L_8:
        /*000c*/ 	.word	0x00000000
        /*0010*/ 	.short	0x0002
        /*0012*/ 	.short	0x0010
        /*0014*/ 	.byte	0x00, 0xf0, 0x11, 0x00


	//----- nvinfo : EIATTR_KPARAM_INFO
	.align		4
.L_9:
        /*0018*/ 	.byte	0x04, 0x17
        /*001a*/ 	.short	(.L_11 - .L_10)
.L_10:
        /*001c*/ 	.word	0x00000000
        /*0020*/ 	.short	0x0001
        /*0022*/ 	.short	0x0008
        /*0024*/ 	.byte	0x00, 0xf5, 0x21, 0x00


	//----- nvinfo : EIATTR_KPARAM_INFO
	.align		4
.L_11:
        /*0028*/ 	.byte	0x04, 0x17
        /*002a*/ 	.short	(.L_13 - .L_12)
.L_12:
        /*002c*/ 	.word	0x00000000
        /*0030*/ 	.short	0x0000
        /*0032*/ 	.short	0x0000
        /*0034*/ 	.byte	0x00, 0xf5, 0x21, 0x00


	//----- nvinfo : EIATTR_SPARSE_MMA_MASK
	.align		4
.L_13:
        /*0038*/ 	.byte	0x03, 0x50
        /*003a*/ 	.short	0x0000


	//----- nvinfo : EIATTR_MAXREG_COUNT
	.align		4
        /*003c*/ 	.byte	0x03, 0x1b
        /*003e*/ 	.short	0x00ff


	//----- nvinfo : EIATTR_MERCURY_ISA_VERSION
	.align		4
        /*0040*/ 	.byte	0x03, 0x5f
        /*0042*/ 	.short	0x0101


	//----- nvinfo : EIATTR_VRC_CTA_INIT_COUNT
	.align		4
        /*0044*/ 	.byte	0x02, 0x4a
	.zero		1
	.zero		1


	//----- nvinfo : EIATTR_EXIT_INSTR_OFFSETS
	.align		4
        /*0048*/ 	.byte	0x04, 0x1c
        /*004a*/ 	.short	(.L_15 - .L_14)


	//   ....[0]....
.L_14:
        /*004c*/ 	.word	0x00000070


	//   ....[1]....
        /*0050*/ 	.word	0x00000110


	//----- nvinfo : EIATTR_CBANK_PARAM_SIZE
	.align		4
.L_15:
        /*0054*/ 	.byte	0x03, 0x19
        /*0056*/ 	.short	0x0014


	//----- nvinfo : EIATTR_PARAM_CBANK
	.align		4
        /*0058*/ 	.byte	0x04, 0x0a
        /*005a*/ 	.short	(.L_17 - .L_16)
	.align		4
.L_16:
        /*005c*/ 	.word	index@(.nv.constant0._Z9absKernelPiS_i)
        /*0060*/ 	.short	0x0380
        /*0062*/ 	.short	0x0014


	//----- nvinfo : EIATTR_SW_WAR
	.align		4
.L_17:
        /*0064*/ 	.byte	0x04, 0x36
        /*0066*/ 	.short	(.L_19 - .L_18)
.L_18:
        /*0068*/ 	.word	0x00000008
.L_19:


//--------------------- .nv.callgraph             --------------------------
	.section	.nv.callgraph,"",@"SHT_CUDA_CALLGRAPH"
	.align	4
	.sectionentsize	8
	.align		4
        /*0000*/ 	.word	0x00000000
	.align		4
        /*0004*/ 	.word	0xffffffff
	.align		4
        /*0008*/ 	.word	0x00000000
	.align		4
        /*000c*/ 	.word	0xfffffffe
	.align		4
        /*0010*/ 	.word	0x00000000
	.align		4
        /*0014*/ 	.word	0xfffffffd
	.align		4
        /*0018*/ 	.word	0x00000000
	.align		4
        /*001c*/ 	.word	0xfffffffc


//--------------------- .text._Z9absKernelPiS_i   --------------------------
	.section	.text._Z9absKernelPiS_i,"ax",@progbits
	.align	128
        .global         _Z9absKernelPiS_i
        .type           _Z9absKernelPiS_i,@function
        .size           _Z9absKernelPiS_i,(.L_x_1 - _Z9absKernelPiS_i)
        .other          _Z9absKernelPiS_i,@"STO_CUDA_ENTRY STV_DEFAULT"
_Z9absKernelPiS_i:
.text._Z9absKernelPiS_i:
[----:B------:R-:W-:Y:S01]  /*0000*/  LDC R1, c[0x0][0x37c] ;  /* 0x0000df00ff017b82 */ /* 0x000fe20000000800 */
[----:B------:R-:W0:Y:S07]  /*0010*/  S2R R0, SR_TID.X ;  /* 0x0000000000007919 */ /* 0x000e2e0000002100 */
[----:B------:R-:W0:Y:S01]  /*0020*/  S2UR UR4, SR_CTAID.X ;  /* 0x00000000000479c3 */ /* 0x000e220000002500 */
[----:B------:R-:W1:Y:S07]  /*0030*/  LDCU UR5, c[0x0][0x390] ;  /* 0x00007200ff0577ac */ /* 0x000e6e0008000800 */
[----:B------:R-:W0:Y:S02]  /*0040*/  LDC R7, c[0x0][0x360] ;  /* 0x0000d800ff077b82 */ /* 0x000e240000000800 */
[----:B0-----:R-:W-:-:S05]  /*0050*/  IMAD R7, R7, UR4, R0 ;  /* 0x0000000407077c24 */ /* 0x001fca000f8e0200 */
[----:B-1----:R-:W-:-:S13]  /*0060*/  ISETP.GE.AND P0, PT, R7, UR5, PT ;  /* 0x0000000507007c0c */ /* 0x002fda000bf06270 */
[----:B------:R-:W-:Y:S05]  /*0070*/  @P0 EXIT ;  /* 0x000000000000094d */ /* 0x000fea0003800000 */
[----:B------:R-:W0:Y:S01]  /*0080*/  LDC.64 R2, c[0x0][0x380] ;  /* 0x0000e000ff027b82 */ /* 0x000e220000000a00 */
[----:B------:R-:W1:Y:S07]  /*0090*/  LDCU.64 UR4, c[0x0][0x358] ;  /* 0x00006b00ff0477ac */ /* 0x000e6e0008000a00 */
[----:B------:R-:W2:Y:S01]  /*00a0*/  LDC.64 R4, c[0x0][0x388] ;  /* 0x0000e200ff047b82 */ /* 0x000ea20000000a00 */
[----:B0-----:R-:W-:-:S06]  /*00b0*/  IMAD.WIDE R2, R7, 0x4, R2 ;  /* 0x0000000407027825 */ /* 0x001fcc00078e0202 */
[----:B-1----:R-:W3:Y:S01]  /*00c0*/  LDG.E R2, desc[UR4][R2.64] ;  /* 0x0000000402027981 */ /* 0x002ee2000c1e1900 */
[----:B--2---:R-:W-:Y:S01]  /*00d0*/  IMAD.WIDE R4, R7, 0x4, R4 ;  /* 0x0000000407047825 */ /* 0x004fe200078e0204 */
[----:B---3--:R-:W-:-:S04]  /*00e0*/  IABS R0, R2 ;  /* 0x0000000200007213 */ /* 0x008fc80000000000 */
[----:B------:R-:W-:-:S05]  /*00f0*/  MOV R7, R0 ;  /* 0x0000000000077202 */ /* 0x000fca0000000f00 */
[----:B------:R-:W-:Y:S01]  /*0100*/  STG.E desc[UR4][R4.64], R7 ;  /* 0x0000000704007986 */ /* 0x000fe2000c101904 */
[----:B------:R-:W-:Y:S05]  /*0110*/  EXIT ;  /* 0x000000000000794d */ /* 0x000fea0003800000 */
.L_x_0:
[----:B------:R-:W-:-:S00]  /*0120*/  BRA `(.L_x_0) ;  /* 0xfffffffc00fc7947 */ /* 0x000fc0000383ffff */
[----:B------:R-:W-:-:S00]  /*0130*/  NOP ;  /* 0x0000000000007918 */ /* 0x000fc00000000000 */
        /* <DEDUP_REMOVED lines=12> */
.L_x_1:


//--------------------- .nv.shared.reserved.0     --------------------------
	.section	.nv.shared.reserved.0,"aw",@nobits
	.weak		__nv_reservedSMEM_offset_0_alias
	.size		__nv_reservedSMEM_offset_0_alias, 0, 64
	.other		__nv_reservedSMEM_offset_0_alias,@"STO_CUDA_RESERVED_SHARED STV_DEFAULT"
__nv_reservedSMEM_offset_0_alias:
	.zero		0
	.zero		64


//--------------------- .nv.constant0._Z9absKernelPiS_i --------------------------
	.section	.nv.constant0._Z9absKernelPiS_i,"a",@progbits
	.sectionflags	@""
	.align	4
.nv.constant0._Z9absKernelPiS_i:
	.zero		916


//--------------------- SYMBOLS --------------------------

	.type		.nv.reservedSmem.offset0,@object
	.size		.nv.reservedSmem.offset0,0x4
